//
// Generated by NVIDIA NVVM Compiler
//
// Compiler Build ID: CL-36424714
// Cuda compilation tools, release 13.0, V13.0.88
// Based on NVVM 20.0.0
//

.version 9.0
.target sm_100
.address_size 64

	// .globl	_Z13kernel_matmulPfS_S_iii

.visible .entry _Z13kernel_matmulPfS_S_iii(
	.param .u64 .ptr .align 1 _Z13kernel_matmulPfS_S_iii_param_0,
	.param .u64 .ptr .align 1 _Z13kernel_matmulPfS_S_iii_param_1,
	.param .u64 .ptr .align 1 _Z13kernel_matmulPfS_S_iii_param_2,
	.param .u32 _Z13kernel_matmulPfS_S_iii_param_3,
	.param .u32 _Z13kernel_matmulPfS_S_iii_param_4,
	.param .u32 _Z13kernel_matmulPfS_S_iii_param_5
)
{
	.reg .pred 	%p<13>;
	.reg .b32 	%r<76>;
	.reg .b32 	%f<65>;
	.reg .b64 	%rd<53>;

	ld.param.u64 	%rd7, [_Z13kernel_matmulPfS_S_iii_param_0];
	ld.param.u64 	%rd8, [_Z13kernel_matmulPfS_S_iii_param_1];
	ld.param.u64 	%rd6, [_Z13kernel_matmulPfS_S_iii_param_2];
	ld.param.u32 	%r32, [_Z13kernel_matmulPfS_S_iii_param_3];
	ld.param.u32 	%r30, [_Z13kernel_matmulPfS_S_iii_param_4];
	ld.param.u32 	%r31, [_Z13kernel_matmulPfS_S_iii_param_5];
	cvta.to.global.u64 	%rd1, %rd8;
	cvta.to.global.u64 	%rd2, %rd7;
	mov.u32 	%r33, %ctaid.y;
	mov.u32 	%r34, %ntid.y;
	mov.u32 	%r35, %tid.y;
	mad.lo.s32 	%r1, %r33, %r34, %r35;
	mov.u32 	%r36, %ctaid.x;
	mov.u32 	%r37, %ntid.x;
	mov.u32 	%r38, %tid.x;
	mad.lo.s32 	%r2, %r36, %r37, %r38;
	setp.ge.s32 	%p1, %r1, %r32;
	setp.ge.s32 	%p2, %r2, %r31;
	or.pred  	%p3, %p1, %p2;
	@%p3 bra 	$L__BB0_15;
	setp.lt.s32 	%p4, %r30, 1;
	mov.f32 	%f64, 0f00000000;
	@%p4 bra 	$L__BB0_14;
	mul.lo.s32 	%r3, %r30, %r1;
	and.b32  	%r4, %r30, 7;
	setp.lt.u32 	%p5, %r30, 8;
	mov.b32 	%r70, 0;
	mov.u32 	%r75, %r70;
	@%p5 bra 	$L__BB0_5;
	and.b32  	%r70, %r30, 2147483640;
	neg.s32 	%r64, %r70;
	shl.b32 	%r7, %r31, 3;
	mul.wide.u32 	%rd9, %r3, 4;
	add.s64 	%rd10, %rd9, %rd2;
	add.s64 	%rd52, %rd10, 16;
	mov.b32 	%r75, 0;
	mul.wide.s32 	%rd13, %r31, 4;
	mov.u32 	%r63, %r2;
$L__BB0_4:
	.pragma "nounroll";
	ld.global.f32 	%f4, [%rd52+-16];
	mul.wide.s32 	%rd11, %r63, 4;
	add.s64 	%rd12, %rd1, %rd11;
	ld.global.f32 	%f5, [%rd12];
	cvt.rn.f32.s32 	%f6, %r75;
	fma.rn.f32 	%f7, %f4, %f5, %f6;
	cvt.rzi.s32.f32 	%r42, %f7;
	ld.global.f32 	%f8, [%rd52+-12];
	add.s64 	%rd14, %rd12, %rd13;
	ld.global.f32 	%f9, [%rd14];
	cvt.rn.f32.s32 	%f10, %r42;
	fma.rn.f32 	%f11, %f8, %f9, %f10;
	cvt.rzi.s32.f32 	%r43, %f11;
	ld.global.f32 	%f12, [%rd52+-8];
	add.s64 	%rd15, %rd14, %rd13;
	ld.global.f32 	%f13, [%rd15];
	cvt.rn.f32.s32 	%f14, %r43;
	fma.rn.f32 	%f15, %f12, %f13, %f14;
	cvt.rzi.s32.f32 	%r44, %f15;
	ld.global.f32 	%f16, [%rd52+-4];
	add.s64 	%rd16, %rd15, %rd13;
	ld.global.f32 	%f17, [%rd16];
	cvt.rn.f32.s32 	%f18, %r44;
	fma.rn.f32 	%f19, %f16, %f17, %f18;
	cvt.rzi.s32.f32 	%r45, %f19;
	ld.global.f32 	%f20, [%rd52];
	add.s64 	%rd17, %rd16, %rd13;
	ld.global.f32 	%f21, [%rd17];
	cvt.rn.f32.s32 	%f22, %r45;
	fma.rn.f32 	%f23, %f20, %f21, %f22;
	cvt.rzi.s32.f32 	%r46, %f23;
	ld.global.f32 	%f24, [%rd52+4];
	add.s64 	%rd18, %rd17, %rd13;
	ld.global.f32 	%f25, [%rd18];
	cvt.rn.f32.s32 	%f26, %r46;
	fma.rn.f32 	%f27, %f24, %f25, %f26;
	cvt.rzi.s32.f32 	%r47, %f27;
	ld.global.f32 	%f28, [%rd52+8];
	add.s64 	%rd19, %rd18, %rd13;
	ld.global.f32 	%f29, [%rd19];
	cvt.rn.f32.s32 	%f30, %r47;
	fma.rn.f32 	%f31, %f28, %f29, %f30;
	cvt.rzi.s32.f32 	%r48, %f31;
	ld.global.f32 	%f32, [%rd52+12];
	add.s64 	%rd20, %rd19, %rd13;
	ld.global.f32 	%f33, [%rd20];
	cvt.rn.f32.s32 	%f34, %r48;
	fma.rn.f32 	%f35, %f32, %f33, %f34;
	cvt.rzi.s32.f32 	%r75, %f35;
	add.s32 	%r64, %r64, 8;
	add.s32 	%r63, %r63, %r7;
	add.s64 	%rd52, %rd52, 32;
	setp.ne.s32 	%p6, %r64, 0;
	@%p6 bra 	$L__BB0_4;
$L__BB0_5:
	setp.eq.s32 	%p7, %r4, 0;
	@%p7 bra 	$L__BB0_13;
	and.b32  	%r17, %r30, 3;
	setp.lt.u32 	%p8, %r4, 4;
	@%p8 bra 	$L__BB0_8;
	add.s32 	%r50, %r70, %r3;
	mul.wide.u32 	%rd21, %r50, 4;
	add.s64 	%rd22, %rd2, %rd21;
	ld.global.f32 	%f36, [%rd22];
	mad.lo.s32 	%r51, %r70, %r31, %r2;
	mul.wide.s32 	%rd23, %r51, 4;
	add.s64 	%rd24, %rd1, %rd23;
	ld.global.f32 	%f37, [%rd24];
	cvt.rn.f32.s32 	%f38, %r75;
	fma.rn.f32 	%f39, %f36, %f37, %f38;
	cvt.rzi.s32.f32 	%r52, %f39;
	cvt.u64.u32 	%rd25, %r3;
	cvt.u64.u32 	%rd26, %r70;
	add.s64 	%rd27, %rd26, %rd25;
	shl.b64 	%rd28, %rd27, 2;
	add.s64 	%rd29, %rd2, %rd28;
	ld.global.f32 	%f40, [%rd29+4];
	mul.wide.s32 	%rd30, %r31, 4;
	add.s64 	%rd31, %rd24, %rd30;
	ld.global.f32 	%f41, [%rd31];
	cvt.rn.f32.s32 	%f42, %r52;
	fma.rn.f32 	%f43, %f40, %f41, %f42;
	cvt.rzi.s32.f32 	%r53, %f43;
	ld.global.f32 	%f44, [%rd29+8];
	add.s64 	%rd32, %rd31, %rd30;
	ld.global.f32 	%f45, [%rd32];
	cvt.rn.f32.s32 	%f46, %r53;
	fma.rn.f32 	%f47, %f44, %f45, %f46;
	cvt.rzi.s32.f32 	%r54, %f47;
	ld.global.f32 	%f48, [%rd29+12];
	add.s64 	%rd33, %rd32, %rd30;
	ld.global.f32 	%f49, [%rd33];
	cvt.rn.f32.s32 	%f50, %r54;
	fma.rn.f32 	%f51, %f48, %f49, %f50;
	cvt.rzi.s32.f32 	%r75, %f51;
	add.s32 	%r70, %r70, 4;
$L__BB0_8:
	setp.eq.s32 	%p9, %r17, 0;
	@%p9 bra 	$L__BB0_13;
	setp.eq.s32 	%p10, %r17, 1;
	@%p10 bra 	$L__BB0_11;
	add.s32 	%r56, %r70, %r3;
	mul.wide.u32 	%rd34, %r56, 4;
	add.s64 	%rd35, %rd2, %rd34;
	ld.global.f32 	%f52, [%rd35];
	mad.lo.s32 	%r57, %r70, %r31, %r2;
	mul.wide.s32 	%rd36, %r57, 4;
	add.s64 	%rd37, %rd1, %rd36;
	ld.global.f32 	%f53, [%rd37];
	cvt.rn.f32.s32 	%f54, %r75;
	fma.rn.f32 	%f55, %f52, %f53, %f54;
	cvt.rzi.s32.f32 	%r58, %f55;
	cvt.u64.u32 	%rd38, %r3;
	cvt.u64.u32 	%rd39, %r70;
	add.s64 	%rd40, %rd39, %rd38;
	shl.b64 	%rd41, %rd40, 2;
	add.s64 	%rd42, %rd2, %rd41;
	ld.global.f32 	%f56, [%rd42+4];
	mul.wide.s32 	%rd43, %r31, 4;
	add.s64 	%rd44, %rd37, %rd43;
	ld.global.f32 	%f57, [%rd44];
	cvt.rn.f32.s32 	%f58, %r58;
	fma.rn.f32 	%f59, %f56, %f57, %f58;
	cvt.rzi.s32.f32 	%r75, %f59;
	add.s32 	%r70, %r70, 2;
$L__BB0_11:
	and.b32  	%r59, %r30, 1;
	setp.eq.b32 	%p11, %r59, 1;
	not.pred 	%p12, %p11;
	@%p12 bra 	$L__BB0_13;
	add.s32 	%r60, %r70, %r3;
	mul.wide.u32 	%rd45, %r60, 4;
	add.s64 	%rd46, %rd2, %rd45;
	ld.global.f32 	%f60, [%rd46];
	mad.lo.s32 	%r61, %r70, %r31, %r2;
	mul.wide.s32 	%rd47, %r61, 4;
	add.s64 	%rd48, %rd1, %rd47;
	ld.global.f32 	%f61, [%rd48];
	cvt.rn.f32.s32 	%f62, %r75;
	fma.rn.f32 	%f63, %f60, %f61, %f62;
	cvt.rzi.s32.f32 	%r75, %f63;
$L__BB0_13:
	cvt.rn.f32.s32 	%f64, %r75;
$L__BB0_14:
	mad.lo.s32 	%r62, %r31, %r1, %r2;
	cvta.to.global.u64 	%rd49, %rd6;
	mul.wide.s32 	%rd50, %r62, 4;
	add.s64 	%rd51, %rd49, %rd50;
	st.global.f32 	[%rd51], %f64;
$L__BB0_15:
	ret;

}


// ===== COMPILED SASS (sm_100) =====

	.target	sm_100

	.elftype	@"ET_EXEC"


//--------------------- .note.nv.tkinfo           --------------------------
	.section	.note.nv.tkinfo,"",@"SHT_NOTE"
	.sectionflags	@"SHF_NOTE_NV_TKINFO"
	.tkinfo
        /*0018*/ 	.word	0x00000002
        /*0030*/ 	.string	""
        /*0030*/ 	.string	"ptxas"
        /*0030*/ 	.string	"Cuda compilation tools, release 13.0, V13.0.88"
        /*0030*/ 	.string	"Build cuda_13.0.r13.0/compiler.36424714_0"
        /*0030*/ 	.string	"-arch sm_100 -m 64 "



//--------------------- .note.nv.cuinfo           --------------------------
	.section	.note.nv.cuinfo,"",@"SHT_NOTE"
	.sectionflags	@"SHF_NOTE_NV_CUINFO"
        /*0018*/ 	.short	0x0002
        /*001a*/ 	.short	0x0064
        /*001c*/ 	.short	0x0082
	.zero		2


//--------------------- .nv.info                  --------------------------
	.section	.nv.info,"",@"SHT_CUDA_INFO"
	.align	4


	//----- nvinfo : EIATTR_REGCOUNT
	.align		4
        /*0000*/ 	.byte	0x04, 0x2f
        /*0002*/ 	.short	(.L_1 - .L_0)
	.align		4
.L_0:
        /*0004*/ 	.word	index@(_Z13kernel_matmulPfS_S_iii)
        /*0008*/ 	.word	0x00000020


	//----- nvinfo : EIATTR_FRAME_SIZE
	.align		4
.L_1:
        /*000c*/ 	.byte	0x04, 0x11
        /*000e*/ 	.short	(.L_3 - .L_2)
	.align		4
.L_2:
        /*0010*/ 	.word	index@(_Z13kernel_matmulPfS_S_iii)
        /*0014*/ 	.word	0x00000000


	//----- nvinfo : EIATTR_MIN_STACK_SIZE
	.align		4
.L_3:
        /*0018*/ 	.byte	0x04, 0x12
        /*001a*/ 	.short	(.L_5 - .L_4)
	.align		4
.L_4:
        /*001c*/ 	.word	index@(_Z13kernel_matmulPfS_S_iii)
        /*0020*/ 	.word	0x00000000
.L_5:


//--------------------- .nv.compat                --------------------------
	.section	.nv.compat,"",@"SHT_CUDA_COMPAT_INFO"
	.align	4
        /*0000*/ 	.byte	0x02, 0x09, 0x00, 0x00, 0x02, 0x02, 0x01, 0x00, 0x02, 0x05, 0x05, 0x00, 0x03, 0x07, 0x01, 0x01
        /*0010*/ 	.byte	0x02, 0x03, 0x00, 0x00, 0x02, 0x06, 0x01, 0x00, 0x04, 0x0b, 0x08, 0x00, 0x09, 0x00, 0x00, 0x00
        /*0020*/ 	.byte	0x00, 0x00, 0x00, 0x00


//--------------------- .nv.info._Z13kernel_matmulPfS_S_iii --------------------------
	.section	.nv.info._Z13kernel_matmulPfS_S_iii,"",@"SHT_CUDA_INFO"
	.sectionflags	@""
	.align	4


	//----- nvinfo : EIATTR_CUDA_API_VERSION
	.align		4
        /*0000*/ 	.byte	0x04, 0x37
        /*0002*/ 	.short	(.L_7 - .L_6)
.L_6:
        /*0004*/ 	.word	0x00000082


	//----- nvinfo : EIATTR_KPARAM_INFO
	.align		4
.L_7:
        /*0008*/ 	.byte	0x04, 0x17
        /*000a*/ 	.short	(.L_9 - .L_8)
.L_8:
        /*000c*/ 	.word	0x00000000
        /*0010*/ 	.short	0x0005
        /*0012*/ 	.short	0x0020
        /*0014*/ 	.byte	0x00, 0xf0, 0x11, 0x00


	//----- nvinfo : EIATTR_KPARAM_INFO
	.align		4
.L_9:
        /*0018*/ 	.byte	0x04, 0x17
        /*001a*/ 	.short	(.L_11 - .L_10)
.L_10:
        /*001c*/ 	.word	0x00000000
        /*0020*/ 	.short	0x0004
        /*0022*/ 	.short	0x001c
        /*0024*/ 	.byte	0x00, 0xf0, 0x11, 0x00


	//----- nvinfo : EIATTR_KPARAM_INFO
	.align		4
.L_11:
        /*0028*/ 	.byte	0x04, 0x17
        /*002a*/ 	.short	(.L_13 - .L_12)
.L_12:
        /*002c*/ 	.word	0x00000000
        /*0030*/ 	.short	0x0003
        /*0032*/ 	.short	0x0018
        /*0034*/ 	.byte	0x00, 0xf0, 0x11, 0x00


	//----- nvinfo : EIATTR_KPARAM_INFO
	.align		4
.L_13:
        /*0038*/ 	.byte	0x04, 0x17
        /*003a*/ 	.short	(.L_15 - .L_14)
.L_14:
        /*003c*/ 	.word	0x00000000
        /*0040*/ 	.short	0x0002
        /*0042*/ 	.short	0x0010
        /*0044*/ 	.byte	0x00, 0xf5, 0x21, 0x00


	//----- nvinfo : EIATTR_KPARAM_INFO
	.align		4
.L_15:
        /*0048*/ 	.byte	0x04, 0x17
        /*004a*/ 	.short	(.L_17 - .L_16)
.L_16:
        /*004c*/ 	.word	0x00000000
        /*0050*/ 	.short	0x0001
        /*0052*/ 	.short	0x0008
        /*0054*/ 	.byte	0x00, 0xf5, 0x21, 0x00


	//----- nvinfo : EIATTR_KPARAM_INFO
	.align		4
.L_17:
        /*0058*/ 	.byte	0x04, 0x17
        /*005a*/ 	.short	(.L_19 - .L_18)
.L_18:
        /*005c*/ 	.word	0x00000000
        /*0060*/ 	.short	0x0000
        /*0062*/ 	.short	0x0000
        /*0064*/ 	.byte	0x00, 0xf5, 0x21, 0x00


	//----- nvinfo : EIATTR_SPARSE_MMA_MASK
	.align		4
.L_19:
        /*0068*/ 	.byte	0x03, 0x50
        /*006a*/ 	.short	0x0000


	//----- nvinfo : EIATTR_MAXREG_COUNT
	.align		4
        /*006c*/ 	.byte	0x03, 0x1b
        /*006e*/ 	.short	0x00ff


	//----- nvinfo : EIATTR_MERCURY_ISA_VERSION
	.align		4
        /*0070*/ 	.byte	0x03, 0x5f
        /*0072*/ 	.short	0x0101


	//----- nvinfo : EIATTR_VRC_CTA_INIT_COUNT
	.align		4
        /*0074*/ 	.byte	0x02, 0x4a
	.zero		1
	.zero		1


	//----- nvinfo : EIATTR_EXIT_INSTR_OFFSETS
	.align		4
        /*0078*/ 	.byte	0x04, 0x1c
        /*007a*/ 	.short	(.L_21 - .L_20)


	//   ....[0]....
.L_20:
        /*007c*/ 	.word	0x000000d0


	//   ....[1]....
        /*0080*/ 	.word	0x00000ae0


	//----- nvinfo : EIATTR_CBANK_PARAM_SIZE
	.align		4
.L_21:
        /*0084*/ 	.byte	0x03, 0x19
        /*0086*/ 	.short	0x0024


	//----- nvinfo : EIATTR_PARAM_CBANK
	.align		4
        /*0088*/ 	.byte	0x04, 0x0a
        /*008a*/ 	.short	(.L_23 - .L_22)
	.align		4
.L_22:
        /*008c*/ 	.word	index@(.nv.constant0._Z13kernel_matmulPfS_S_iii)
        /*0090*/ 	.short	0x0380
        /*0092*/ 	.short	0x0024


	//----- nvinfo : EIATTR_SW_WAR
	.align		4
.L_23:
        /*0094*/ 	.byte	0x04, 0x36
        /*0096*/ 	.short	(.L_25 - .L_24)
.L_24:
        /*0098*/ 	.word	0x00000008
.L_25:


//--------------------- .nv.callgraph             --------------------------
	.section	.nv.callgraph,"",@"SHT_CUDA_CALLGRAPH"
	.align	4
	.sectionentsize	8
	.align		4
        /*0000*/ 	.word	0x00000000
	.align		4
        /*0004*/ 	.word	0xffffffff
	.align		4
        /*0008*/ 	.word	0x00000000
	.align		4
        /*000c*/ 	.word	0xfffffffe
	.align		4
        /*0010*/ 	.word	0x00000000
	.align		4
        /*0014*/ 	.word	0xfffffffd
	.align		4
        /*0018*/ 	.word	0x00000000
	.align		4
        /*001c*/ 	.word	0xfffffffc


//--------------------- .text._Z13kernel_matmulPfS_S_iii --------------------------
	.section	.text._Z13kernel_matmulPfS_S_iii,"ax",@progbits
	.align	128
        .global         _Z13kernel_matmulPfS_S_iii
        .type           _Z13kernel_matmulPfS_S_iii,@function
        .size           _Z13kernel_matmulPfS_S_iii,(.L_x_7 - _Z13kernel_matmulPfS_S_iii)
        .other          _Z13kernel_matmulPfS_S_iii,@"STO_CUDA_ENTRY STV_DEFAULT"
_Z13kernel_matmulPfS_S_iii:
.text._Z13kernel_matmulPfS_S_iii:
[----:B------:R-:W-:Y:S01]  /*0000*/  LDC R1, c[0x0][0x37c] ;  /* 0x0000df00ff017b82 */ /* 0x000fe20000000800 */
[----:B------:R-:W0:Y:S07]  /*0010*/  S2R R5, SR_TID.X ;  /* 0x0000000000057919 */ /* 0x000e2e0000002100 */
[----:B------:R-:W1:Y:S01]  /*0020*/  LDC R14, c[0x0][0x364] ;  /* 0x0000d900ff0e7b82 */ /* 0x000e620000000800 */
[----:B------:R-:W2:Y:S01]  /*0030*/  LDCU UR6, c[0x0][0x398] ;  /* 0x00007300ff0677ac */ /* 0x000ea20008000800 */
[----:B------:R-:W1:Y:S06]  /*0040*/  S2R R3, SR_TID.Y ;  /* 0x0000000000037919 */ /* 0x000e6c0000002200 */
[----:B------:R-:W0:Y:S08]  /*0050*/  S2UR UR5, SR_CTAID.X ;  /* 0x00000000000579c3 */ /* 0x000e300000002500 */
[----:B------:R-:W0:Y:S08]  /*0060*/  LDC R0, c[0x0][0x360] ;  /* 0x0000d800ff007b82 */ /* 0x000e300000000800 */
[----:B------:R-:W1:Y:S08]  /*0070*/  S2UR UR4, SR_CTAID.Y ;  /* 0x00000000000479c3 */ /* 0x000e700000002600 */
[----:B------:R-:W3:Y:S01]  /*0080*/  LDC R15, c[0x0][0x3a0] ;  /* 0x0000e800ff0f7b82 */ /* 0x000ee20000000800 */
[----:B0-----:R-:W-:-:S02]  /*0090*/  IMAD R0, R0, UR5, R5 ;  /* 0x0000000500007c24 */ /* 0x001fc4000f8e0205 */
[----:B-1----:R-:W-:-:S03]  /*00a0*/  IMAD R14, R14, UR4, R3 ;  /* 0x000000040e0e7c24 */ /* 0x002fc6000f8e0203 */
[----:B---3--:R-:W-:-:S04]  /*00b0*/  ISETP.GE.AND P0, PT, R0, R15, PT ;  /* 0x0000000f0000720c */ /* 0x008fc80003f06270 */
[----:B--2---:R-:W-:-:S13]  /*00c0*/  ISETP.GE.OR P0, PT, R14, UR6, P0 ;  /* 0x000000060e007c0c */ /* 0x004fda0008706670 */
[----:B------:R-:W-:Y:S05]  /*00d0*/  @P0 EXIT ;  /* 0x000000000000094d */ /* 0x000fea0003800000 */
[----:B------:R-:W0:Y:S01]  /*00e0*/  LDCU UR5, c[0x0][0x39c] ;  /* 0x00007380ff0577ac */ /* 0x000e220008000800 */
[----:B------:R-:W-:Y:S01]  /*00f0*/  HFMA2 R17, -RZ, RZ, 0, 0 ;  /* 0x00000000ff117431 */ /* 0x000fe200000001ff */
[----:B------:R-:W1:Y:S01]  /*0100*/  LDCU.64 UR8, c[0x0][0x358] ;  /* 0x00006b00ff0877ac */ /* 0x000e620008000a00 */
[----:B0-----:R-:W-:-:S09]  /*0110*/  UISETP.GE.AND UP0, UPT, UR5, 0x1, UPT ;  /* 0x000000010500788c */ /* 0x001fd2000bf06270 */
[----:B-1----:R-:W-:Y:S05]  /*0120*/  BRA.U !UP0, `(.L_x_0) ;  /* 0x00000009085c7547 */ /* 0x002fea000b800000 */
[----:B------:R-:W-:Y:S02]  /*0130*/  UISETP.GE.U32.AND UP1, UPT, UR5, 0x8, UPT ;  /* 0x000000080500788c */ /* 0x000fe4000bf26070 */
[----:B------:R-:W-:Y:S01]  /*0140*/  IMAD R16, R14, UR5, RZ ;  /* 0x000000050e107c24 */ /* 0x000fe2000f8e02ff */
[----:B------:R-:W-:Y:S01]  /*0150*/  ULOP3.LUT UR6, UR5, 0x7, URZ, 0xc0, !UPT ;  /* 0x0000000705067892 */ /* 0x000fe2000f8ec0ff */
[----:B------:R-:W-:Y:S01]  /*0160*/  MOV R17, RZ ;  /* 0x000000ff00117202 */ /* 0x000fe20000000f00 */
[----:B------:R-:W-:Y:S02]  /*0170*/  UMOV UR4, URZ ;  /* 0x000000ff00047c82 */ /* 0x000fe40008000000 */
[----:B------:R-:W-:Y:S02]  /*0180*/  UISETP.NE.AND UP0, UPT, UR6, URZ, UPT ;  /* 0x000000ff0600728c */ /* 0x000fe4000bf05270 */
[----:B------:R-:W-:Y:S09]  /*0190*/  BRA.U !UP1, `(.L_x_1) ;  /* 0x0000000109fc7547 */ /* 0x000ff2000b800000 */
[----:B------:R-:W0:Y:S01]  /*01a0*/  LDC.64 R2, c[0x0][0x380] ;  /* 0x0000e000ff027b82 */ /* 0x000e220000000a00 */
[----:B------:R-:W-:Y:S01]  /*01b0*/  ULOP3.LUT UR4, UR5, 0x7ffffff8, URZ, 0xc0, !UPT ;  /* 0x7ffffff805047892 */ /* 0x000fe2000f8ec0ff */
[----:B------:R-:W-:Y:S02]  /*01c0*/  MOV R17, RZ ;  /* 0x000000ff00117202 */ /* 0x000fe40000000f00 */
[----:B------:R-:W-:Y:S01]  /*01d0*/  MOV R18, R0 ;  /* 0x0000000000127202 */ /* 0x000fe20000000f00 */
[----:B------:R-:W-:Y:S01]  /*01e0*/  UIADD3 UR7, UPT, UPT, -UR4, URZ, URZ ;  /* 0x000000ff04077290 */ /* 0x000fe2000fffe1ff */
[----:B0-----:R-:W-:-:S03]  /*01f0*/  IMAD.WIDE.U32 R2, R16, 0x4, R2 ;  /* 0x0000000410027825 */ /* 0x001fc600078e0002 */
[----:B------:R-:W-:-:S04]  /*0200*/  IADD3 R2, P0, PT, R2, 0x10, RZ ;  /* 0x0000001002027810 */ /* 0x000fc80007f1e0ff */
[----:B------:R-:W-:-:S09]  /*0210*/  IADD3.X R3, PT, PT, RZ, R3, RZ, P0, !PT ;  /* 0x00000003ff037210 */ /* 0x000fd200007fe4ff */
.L_x_2:
[----:B0-----:R-:W0:Y:S01]  /*0220*/  LDC.64 R8, c[0x0][0x388] ;  /* 0x0000e200ff087b82 */ /* 0x001e220000000a00 */
[----:B------:R-:W2:Y:S04]  /*0230*/  LDG.E R20, desc[UR8][R2.64+-0x10] ;  /* 0xfffff00802147981 */ /* 0x000ea8000c1e1900 */
[----:B------:R-:W3:Y:S04]  /*0240*/  LDG.E R26, desc[UR8][R2.64+-0xc] ;  /* 0xfffff408021a7981 */ /* 0x000ee8000c1e1900 */
[----:B------:R-:W4:Y:S04]  /*0250*/  LDG.E R24, desc[UR8][R2.64+-0x8] ;  /* 0xfffff80802187981 */ /* 0x000f28000c1e1900 */
[----:B------:R-:W5:Y:S04]  /*0260*/  LDG.E R22, desc[UR8][R2.64+-0x4] ;  /* 0xfffffc0802167981 */ /* 0x000f68000c1e1900 */
[----:B------:R-:W5:Y:S04]  /*0270*/  LDG.E R27, desc[UR8][R2.64] ;  /* 0x00000008021b7981 */ /* 0x000f68000c1e1900 */
[----:B------:R-:W5:Y:S01]  /*0280*/  LDG.E R29, desc[UR8][R2.64+0x4] ;  /* 0x00000408021d7981 */ /* 0x000f62000c1e1900 */
[----:B0-----:R-:W-:-:S05]  /*0290*/  IMAD.WIDE R8, R18, 0x4, R8 ;  /* 0x0000000412087825 */ /* 0x001fca00078e0208 */
[----:B------:R0:W2:Y:S01]  /*02a0*/  LDG.E R19, desc[UR8][R8.64] ;  /* 0x0000000808137981 */ /* 0x0000a2000c1e1900 */
[----:B------:R-:W-:-:S05]  /*02b0*/  IMAD.WIDE R10, R15, 0x4, R8 ;  /* 0x000000040f0a7825 */ /* 0x000fca00078e0208 */
[----:B-1----:R1:W3:Y:S01]  /*02c0*/  LDG.E R21, desc[UR8][R10.64] ;  /* 0x000000080a157981 */ /* 0x0022e2000c1e1900 */
[----:B------:R-:W-:-:S05]  /*02d0*/  IMAD.WIDE R12, R15, 0x4, R10 ;  /* 0x000000040f0c7825 */ /* 0x000fca00078e020a */
[----:B------:R1:W4:Y:S01]  /*02e0*/  LDG.E R25, desc[UR8][R12.64] ;  /* 0x000000080c197981 */ /* 0x000322000c1e1900 */
[----:B------:R-:W-:-:S05]  /*02f0*/  IMAD.WIDE R4, R15, 0x4, R12 ;  /* 0x000000040f047825 */ /* 0x000fca00078e020c */
[----:B------:R-:W5:Y:S01]  /*0300*/  LDG.E R23, desc[UR8][R4.64] ;  /* 0x0000000804177981 */ /* 0x000f62000c1e1900 */
[----:B------:R-:W-:-:S05]  /*0310*/  IMAD.WIDE R6, R15, 0x4, R4 ;  /* 0x000000040f067825 */ /* 0x000fca00078e0204 */
[----:B------:R-:W5:Y:S01]  /*0320*/  LDG.E R28, desc[UR8][R6.64] ;  /* 0x00000008061c7981 */ /* 0x000f62000c1e1900 */
[----:B0-----:R-:W-:-:S03]  /*0330*/  IMAD.WIDE R8, R15, 0x4, R6 ;  /* 0x000000040f087825 */ /* 0x001fc600078e0206 */
[----:B------:R-:W5:Y:S04]  /*0340*/  LDG.E R5, desc[UR8][R2.64+0x8] ;  /* 0x0000080802057981 */ /* 0x000f68000c1e1900 */
[----:B------:R-:W5:Y:S01]  /*0350*/  LDG.E R4, desc[UR8][R8.64] ;  /* 0x0000000808047981 */ /* 0x000f62000c1e1900 */
[----:B-1----:R-:W-:-:S03]  /*0360*/  IMAD.WIDE R10, R15, 0x4, R8 ;  /* 0x000000040f0a7825 */ /* 0x002fc600078e0208 */
[----:B------:R0:W5:Y:S04]  /*0370*/  LDG.E R7, desc[UR8][R2.64+0xc] ;  /* 0x00000c0802077981 */ /* 0x000168000c1e1900 */
[----:B------:R1:W5:Y:S01]  /*0380*/  LDG.E R6, desc[UR8][R10.64] ;  /* 0x000000080a067981 */ /* 0x000362000c1e1900 */
[----:B------:R-:W-:-:S06]  /*0390*/  IMAD.WIDE R12, R15, 0x4, R10 ;  /* 0x000000040f0c7825 */ /* 0x000fcc00078e020a */
[----:B------:R-:W5:Y:S01]  /*03a0*/  LDG.E R12, desc[UR8][R12.64] ;  /* 0x000000080c0c7981 */ /* 0x000f62000c1e1900 */
[----:B------:R-:W-:Y:S01]  /*03b0*/  I2FP.F32.S32 R17, R17 ;  /* 0x0000001100117245 */ /* 0x000fe20000201400 */
[----:B------:R-:W-:-:S04]  /*03c0*/  UIADD3 UR7, UPT, UPT, UR7, 0x8, URZ ;  /* 0x0000000807077890 */ /* 0x000fc8000fffe0ff */
[----:B------:R-:W-:Y:S01]  /*03d0*/  UISETP.NE.AND UP1, UPT, UR7, URZ, UPT ;  /* 0x000000ff0700728c */ /* 0x000fe2000bf25270 */
[----:B0-----:R-:W-:Y:S02]  /*03e0*/  IADD3 R2, P0, PT, R2, 0x20, RZ ;  /* 0x0000002002027810 */ /* 0x001fe40007f1e0ff */
[----:B------:R-:W-:Y:S02]  /*03f0*/  LEA R18, R15, R18, 0x3 ;  /* 0x000000120f127211 */ /* 0x000fe400078e18ff */
[----:B------:R-:W-:Y:S01]  /*0400*/  IADD3.X R3, PT, PT, RZ, R3, RZ, P0, !PT ;  /* 0x00000003ff037210 */ /* 0x000fe200007fe4ff */
[----:B--2---:R-:W-:-:S06]  /*0410*/  FFMA R17, R20, R19, R17 ;  /* 0x0000001314117223 */ /* 0x004fcc0000000011 */
[----:B------:R-:W0:Y:S02]  /*0420*/  F2I.TRUNC.NTZ R17, R17 ;  /* 0x0000001100117305 */ /* 0x000e24000020f100 */
[----:B0-----:R-:W-:-:S05]  /*0430*/  I2FP.F32.S32 R19, R17 ;  /* 0x0000001100137245 */ /* 0x001fca0000201400 */
[----:B---3--:R-:W-:-:S06]  /*0440*/  FFMA R19, R26, R21, R19 ;  /* 0x000000151a137223 */ /* 0x008fcc0000000013 */
[----:B------:R-:W0:Y:S02]  /*0450*/  F2I.TRUNC.NTZ R19, R19 ;  /* 0x0000001300137305 */ /* 0x000e24000020f100 */
[----:B0-----:R-:W-:-:S05]  /*0460*/  I2FP.F32.S32 R9, R19 ;  /* 0x0000001300097245 */ /* 0x001fca0000201400 */
[----:B----4-:R-:W-:-:S06]  /*0470*/  FFMA R9, R24, R25, R9 ;  /* 0x0000001918097223 */ /* 0x010fcc0000000009 */
[----:B------:R-:W1:Y:S02]  /*0480*/  F2I.TRUNC.NTZ R9, R9 ;  /* 0x0000000900097305 */ /* 0x000e64000020f100 */
[----:B-1----:R-:W-:-:S05]  /*0490*/  I2FP.F32.S32 R11, R9 ;  /* 0x00000009000b7245 */ /* 0x002fca0000201400 */
[----:B-----5:R-:W-:-:S06]  /*04a0*/  FFMA R11, R22, R23, R11 ;  /* 0x00000017160b7223 */ /* 0x020fcc000000000b */
[----:B------:R-:W0:Y:S02]  /*04b0*/  F2I.TRUNC.NTZ R11, R11 ;  /* 0x0000000b000b7305 */ /* 0x000e24000020f100 */
[----:B0-----:R-:W-:-:S05]  /*04c0*/  I2FP.F32.S32 R8, R11 ;  /* 0x0000000b00087245 */ /* 0x001fca0000201400 */
[----:B------:R-:W-:-:S06]  /*04d0*/  FFMA R8, R27, R28, R8 ;  /* 0x0000001c1b087223 */ /* 0x000fcc0000000008 */
        /* <DEDUP_REMOVED lines=8> */
[----:B------:R-:W-:-:S04]  /*0560*/  FFMA R6, R7, R12, R6 ;  /* 0x0000000c07067223 */ /* 0x000fc80000000006 */
[----:B------:R0:W1:Y:S01]  /*0570*/  F2I.TRUNC.NTZ R17, R6 ;  /* 0x0000000600117305 */ /* 0x000062000020f100 */
[----:B------:R-:W-:Y:S05]  /*0580*/  BRA.U UP1, `(.L_x_2) ;  /* 0xfffffffd01247547 */ /* 0x000fea000b83ffff */
.L_x_1:
[----:B------:R-:W-:Y:S05]  /*0590*/  BRA.U !UP0, `(.L_x_3) ;  /* 0x00000005083c7547 */ /* 0x000fea000b800000 */
[----:B------:R-:W-:Y:S02]  /*05a0*/  UISETP.GE.U32.AND UP0, UPT, UR6, 0x4, UPT ;  /* 0x000000040600788c */ /* 0x000fe4000bf06070 */
[----:B------:R-:W-:-:S04]  /*05b0*/  ULOP3.LUT UR7, UR5, 0x3, URZ, 0xc0, !UPT ;  /* 0x0000000305077892 */ /* 0x000fc8000f8ec0ff */
[----:B------:R-:W-:-:S03]  /*05c0*/  UISETP.NE.AND UP1, UPT, UR7, URZ, UPT ;  /* 0x000000ff0700728c */ /* 0x000fc6000bf25270 */
[----:B------:R-:W-:Y:S08]  /*05d0*/  BRA.U !UP0, `(.L_x_4) ;  /* 0x00000001088c7547 */ /* 0x000ff0000b800000 */
[----:B------:R-:W2:Y:S01]  /*05e0*/  LDC.64 R4, c[0x0][0x380] ;  /* 0x0000e000ff047b82 */ /* 0x000ea20000000a00 */
[----:B------:R-:W-:Y:S01]  /*05f0*/  IADD3 R3, PT, PT, R16, UR4, RZ ;  /* 0x0000000410037c10 */ /* 0x000fe2000fffe0ff */
[----:B------:R-:W-:Y:S01]  /*0600*/  IMAD R9, R15, UR4, R0 ;  /* 0x000000040f097c24 */ /* 0x000fe2000f8e0200 */
[----:B------:R-:W3:Y:S05]  /*0610*/  LDCU.64 UR10, c[0x0][0x380] ;  /* 0x00007000ff0a77ac */ /* 0x000eea0008000a00 */
[----:B0-----:R-:W0:Y:S01]  /*0620*/  LDC.64 R6, c[0x0][0x388] ;  /* 0x0000e200ff067b82 */ /* 0x001e220000000a00 */
[----:B--2---:R-:W-:-:S05]  /*0630*/  IMAD.WIDE.U32 R4, R3, 0x4, R4 ;  /* 0x0000000403047825 */ /* 0x004fca00078e0004 */
[----:B------:R2:W4:Y:S01]  /*0640*/  LDG.E R12, desc[UR8][R4.64] ;  /* 0x00000008040c7981 */ /* 0x000522000c1e1900 */
[----:B0-----:R-:W-:-:S05]  /*0650*/  IMAD.WIDE R6, R9, 0x4, R6 ;  /* 0x0000000409067825 */ /* 0x001fca00078e0206 */
[----:B------:R-:W4:Y:S01]  /*0660*/  LDG.E R13, desc[UR8][R6.64] ;  /* 0x00000008060d7981 */ /* 0x000f22000c1e1900 */
[----:B------:R-:W-:-:S04]  /*0670*/  IADD3 R3, P0, PT, R16, UR4, RZ ;  /* 0x0000000410037c10 */ /* 0x000fc8000ff1e0ff */
[----:B------:R-:W-:Y:S02]  /*0680*/  IADD3.X R8, PT, PT, RZ, RZ, RZ, P0, !PT ;  /* 0x000000ffff087210 */ /* 0x000fe400007fe4ff */
[----:B---3--:R-:W-:-:S04]  /*0690*/  LEA R2, P0, R3, UR10, 0x2 ;  /* 0x0000000a03027c11 */ /* 0x008fc8000f8010ff */
[----:B------:R-:W-:Y:S01]  /*06a0*/  LEA.HI.X R3, R3, UR11, R8, 0x2, P0 ;  /* 0x0000000b03037c11 */ /* 0x000fe200080f1408 */
[----:B------:R-:W-:-:S04]  /*06b0*/  IMAD.WIDE R8, R15, 0x4, R6 ;  /* 0x000000040f087825 */ /* 0x000fc800078e0206 */
[----:B------:R-:W3:Y:S04]  /*06c0*/  LDG.E R18, desc[UR8][R2.64+0x4] ;  /* 0x0000040802127981 */ /* 0x000ee8000c1e1900 */
[----:B------:R-:W3:Y:S01]  /*06d0*/  LDG.E R19, desc[UR8][R8.64] ;  /* 0x0000000808137981 */ /* 0x000ee2000c1e1900 */
[----:B------:R-:W-:-:S03]  /*06e0*/  IMAD.WIDE R10, R15, 0x4, R8 ;  /* 0x000000040f0a7825 */ /* 0x000fc600078e0208 */
[----:B------:R-:W5:Y:S04]  /*06f0*/  LDG.E R20, desc[UR8][R2.64+0x8] ;  /* 0x0000080802147981 */ /* 0x000f68000c1e1900 */
[----:B------:R-:W5:Y:S01]  /*0700*/  LDG.E R21, desc[UR8][R10.64] ;  /* 0x000000080a157981 */ /* 0x000f62000c1e1900 */
[----:B--2---:R-:W-:-:S03]  /*0710*/  IMAD.WIDE R4, R15, 0x4, R10 ;  /* 0x000000040f047825 */ /* 0x004fc600078e020a */
[----:B------:R0:W2:Y:S04]  /*0720*/  LDG.E R6, desc[UR8][R2.64+0xc] ;  /* 0x00000c0802067981 */ /* 0x0000a8000c1e1900 */
[----:B------:R-:W2:Y:S01]  /*0730*/  LDG.E R5, desc[UR8][R4.64] ;  /* 0x0000000804057981 */ /* 0x000ea2000c1e1900 */
[----:B-1----:R-:W-:Y:S01]  /*0740*/  I2FP.F32.S32 R17, R17 ;  /* 0x0000001100117245 */ /* 0x002fe20000201400 */
[----:B------:R-:W-:-:S04]  /*0750*/  UIADD3 UR4, UPT, UPT, UR4, 0x4, URZ ;  /* 0x0000000404047890 */ /* 0x000fc8000fffe0ff */
[----:B----4-:R-:W-:-:S06]  /*0760*/  FFMA R12, R12, R13, R17 ;  /* 0x0000000d0c0c7223 */ /* 0x010fcc0000000011 */
[----:B------:R-:W1:Y:S02]  /*0770*/  F2I.TRUNC.NTZ R12, R12 ;  /* 0x0000000c000c7305 */ /* 0x000e64000020f100 */
[----:B-1----:R-:W-:-:S05]  /*0780*/  I2FP.F32.S32 R7, R12 ;  /* 0x0000000c00077245 */ /* 0x002fca0000201400 */
[----:B---3--:R-:W-:-:S06]  /*0790*/  FFMA R7, R18, R19, R7 ;  /* 0x0000001312077223 */ /* 0x008fcc0000000007 */
[----:B------:R-:W1:Y:S02]  /*07a0*/  F2I.TRUNC.NTZ R7, R7 ;  /* 0x0000000700077305 */ /* 0x000e64000020f100 */
[----:B-1----:R-:W-:-:S05]  /*07b0*/  I2FP.F32.S32 R9, R7 ;  /* 0x0000000700097245 */ /* 0x002fca0000201400 */
[----:B-----5:R-:W-:-:S06]  /*07c0*/  FFMA R9, R20, R21, R9 ;  /* 0x0000001514097223 */ /* 0x020fcc0000000009 */
[----:B------:R-:W0:Y:S02]  /*07d0*/  F2I.TRUNC.NTZ R9, R9 ;  /* 0x0000000900097305 */ /* 0x000e24000020f100 */
[----:B0-----:R-:W-:-:S05]  /*07e0*/  I2FP.F32.S32 R3, R9 ;  /* 0x0000000900037245 */ /* 0x001fca0000201400 */
[----:B--2---:R-:W-:-:S04]  /*07f0*/  FFMA R3, R6, R5, R3 ;  /* 0x0000000506037223 */ /* 0x004fc80000000003 */
[----:B------:R2:W3:Y:S03]  /*0800*/  F2I.TRUNC.NTZ R17, R3 ;  /* 0x0000000300117305 */ /* 0x0004e6000020f100 */
.L_x_4:
[----:B------:R-:W-:Y:S05]  /*0810*/  BRA.U !UP1, `(.L_x_3) ;  /* 0x00000001099c7547 */ /* 0x000fea000b800000 */
[----:B------:R-:W-:Y:S02]  /*0820*/  UISETP.NE.AND UP0, UPT, UR7, 0x1, UPT ;  /* 0x000000010700788c */ /* 0x000fe4000bf05270 */
[----:B------:R-:W-:-:S04]  /*0830*/  ULOP3.LUT UR5, UR5, 0x1, URZ, 0xc0, !UPT ;  /* 0x0000000105057892 */ /* 0x000fc8000f8ec0ff */
[----:B------:R-:W-:-:S03]  /*0840*/  UISETP.NE.U32.AND UP1, UPT, UR5, 0x1, UPT ;  /* 0x000000010500788c */ /* 0x000fc6000bf25070 */
[----:B------:R-:W-:Y:S08]  /*0850*/  BRA.U !UP0, `(.L_x_5) ;  /* 0x00000001085c7547 */ /* 0x000ff0000b800000 */
[----:B--2---:R-:W2:Y:S01]  /*0860*/  LDC.64 R2, c[0x0][0x380] ;  /* 0x0000e000ff027b82 */ /* 0x004ea20000000a00 */
[----:B------:R-:W-:Y:S01]  /*0870*/  IADD3 R7, PT, PT, R16, UR4, RZ ;  /* 0x0000000410077c10 */ /* 0x000fe2000fffe0ff */
[----:B------:R-:W-:Y:S01]  /*0880*/  IMAD R9, R15, UR4, R0 ;  /* 0x000000040f097c24 */ /* 0x000fe2000f8e0200 */
[----:B------:R-:W0:Y:S05]  /*0890*/  LDCU.64 UR6, c[0x0][0x380] ;  /* 0x00007000ff0677ac */ /* 0x000e2a0008000a00 */
[----:B------:R-:W4:Y:S01]  /*08a0*/  LDC.64 R4, c[0x0][0x388] ;  /* 0x0000e200ff047b82 */ /* 0x000f220000000a00 */
[----:B--2---:R-:W-:-:S06]  /*08b0*/  IMAD.WIDE.U32 R2, R7, 0x4, R2 ;  /* 0x0000000407027825 */ /* 0x004fcc00078e0002 */
[----:B------:R-:W2:Y:S01]  /*08c0*/  LDG.E R2, desc[UR8][R2.64] ;  /* 0x0000000802027981 */ /* 0x000ea2000c1e1900 */
[----:B----4-:R-:W-:-:S05]  /*08d0*/  IMAD.WIDE R4, R9, 0x4, R4 ;  /* 0x0000000409047825 */ /* 0x010fca00078e0204 */
[----:B------:R-:W2:Y:S01]  /*08e0*/  LDG.E R11, desc[UR8][R4.64] ;  /* 0x00000008040b7981 */ /* 0x000ea2000c1e1900 */
[----:B------:R-:W-:-:S04]  /*08f0*/  IADD3 R7, P0, PT, R16, UR4, RZ ;  /* 0x0000000410077c10 */ /* 0x000fc8000ff1e0ff */
[----:B------:R-:W-:Y:S02]  /*0900*/  IADD3.X R8, PT, PT, RZ, RZ, RZ, P0, !PT ;  /* 0x000000ffff087210 */ /* 0x000fe400007fe4ff */
[----:B0-----:R-:W-:-:S04]  /*0910*/  LEA R6, P0, R7, UR6, 0x2 ;  /* 0x0000000607067c11 */ /* 0x001fc8000f8010ff */
[----:B------:R-:W-:Y:S01]  /*0920*/  LEA.HI.X R7, R7, UR7, R8, 0x2, P0 ;  /* 0x0000000707077c11 */ /* 0x000fe200080f1408 */
[----:B------:R-:W-:-:S04]  /*0930*/  IMAD.WIDE R8, R15, 0x4, R4 ;  /* 0x000000040f087825 */ /* 0x000fc800078e0204 */
[----:B------:R-:W4:Y:S04]  /*0940*/  LDG.E R6, desc[UR8][R6.64+0x4] ;  /* 0x0000040806067981 */ /* 0x000f28000c1e1900 */
[----:B------:R-:W4:Y:S01]  /*0950*/  LDG.E R9, desc[UR8][R8.64] ;  /* 0x0000000808097981 */ /* 0x000f22000c1e1900 */
[----:B-1-3--:R-:W-:Y:S01]  /*0960*/  I2FP.F32.S32 R17, R17 ;  /* 0x0000001100117245 */ /* 0x00afe20000201400 */
[----:B------:R-:W-:-:S04]  /*0970*/  UIADD3 UR4, UPT, UPT, UR4, 0x2, URZ ;  /* 0x0000000204047890 */ /* 0x000fc8000fffe0ff */
[----:B--2---:R-:W-:-:S06]  /*0980*/  FFMA R11, R2, R11, R17 ;  /* 0x0000000b020b7223 */ /* 0x004fcc0000000011 */
[----:B------:R-:W0:Y:S02]  /*0990*/  F2I.TRUNC.NTZ R11, R11 ;  /* 0x0000000b000b7305 */ /* 0x000e24000020f100 */
[----:B0-----:R-:W-:-:S05]  /*09a0*/  I2FP.F32.S32 R3, R11 ;  /* 0x0000000b00037245 */ /* 0x001fca0000201400 */
[----:B----4-:R-:W-:-:S04]  /*09b0*/  FFMA R3, R6, R9, R3 ;  /* 0x0000000906037223 */ /* 0x010fc80000000003 */
[----:B------:R4:W0:Y:S03]  /*09c0*/  F2I.TRUNC.NTZ R17, R3 ;  /* 0x0000000300117305 */ /* 0x000826000020f100 */
.L_x_5:
[----:B------:R-:W-:Y:S05]  /*09d0*/  BRA.U UP1, `(.L_x_3) ;  /* 0x00000001012c7547 */ /* 0x000fea000b800000 */
[----:B--2-4-:R-:W2:Y:S01]  /*09e0*/  LDC.64 R2, c[0x0][0x380] ;  /* 0x0000e000ff027b82 */ /* 0x014ea20000000a00 */
[----:B------:R-:W-:Y:S01]  /*09f0*/  IADD3 R7, PT, PT, R16, UR4, RZ ;  /* 0x0000000410077c10 */ /* 0x000fe2000fffe0ff */
[----:B------:R-:W-:-:S06]  /*0a00*/  IMAD R9, R15, UR4, R0 ;  /* 0x000000040f097c24 */ /* 0x000fcc000f8e0200 */
[----:B------:R-:W4:Y:S01]  /*0a10*/  LDC.64 R4, c[0x0][0x388] ;  /* 0x0000e200ff047b82 */ /* 0x000f220000000a00 */
[----:B--2---:R-:W-:-:S06]  /*0a20*/  IMAD.WIDE.U32 R2, R7, 0x4, R2 ;  /* 0x0000000407027825 */ /* 0x004fcc00078e0002 */
[----:B------:R-:W2:Y:S01]  /*0a30*/  LDG.E R2, desc[UR8][R2.64] ;  /* 0x0000000802027981 */ /* 0x000ea2000c1e1900 */
[----:B----4-:R-:W-:-:S06]  /*0a40*/  IMAD.WIDE R4, R9, 0x4, R4 ;  /* 0x0000000409047825 */ /* 0x010fcc00078e0204 */
[----:B------:R-:W2:Y:S01]  /*0a50*/  LDG.E R5, desc[UR8][R4.64] ;  /* 0x0000000804057981 */ /* 0x000ea2000c1e1900 */
[----:B01-3--:R-:W-:-:S05]  /*0a60*/  I2FP.F32.S32 R17, R17 ;  /* 0x0000001100117245 */ /* 0x00bfca0000201400 */
[----:B--2---:R-:W-:-:S06]  /*0a70*/  FFMA R17, R2, R5, R17 ;  /* 0x0000000502117223 */ /* 0x004fcc0000000011 */
[----:B------:R-:W0:Y:S02]  /*0a80*/  F2I.TRUNC.NTZ R17, R17 ;  /* 0x0000001100117305 */ /* 0x000e24000020f100 */
.L_x_3:
[----:B01-3--:R-:W-:-:S07]  /*0a90*/  I2FP.F32.S32 R17, R17 ;  /* 0x0000001100117245 */ /* 0x00bfce0000201400 */
.L_x_0:
[----:B--2-4-:R-:W0:Y:S01]  /*0aa0*/  LDC.64 R2, c[0x0][0x390] ;  /* 0x0000e400ff027b82 */ /* 0x014e220000000a00 */
[----:B------:R-:W-:-:S04]  /*0ab0*/  IMAD R15, R14, R15, R0 ;  /* 0x0000000f0e0f7224 */ /* 0x000fc800078e0200 */
[----:B0-----:R-:W-:-:S05]  /*0ac0*/  IMAD.WIDE R2, R15, 0x4, R2 ;  /* 0x000000040f027825 */ /* 0x001fca00078e0202 */
[----:B------:R-:W-:Y:S01]  /*0ad0*/  STG.E desc[UR8][R2.64], R17 ;  /* 0x0000001102007986 */ /* 0x000fe2000c101908 */
[----:B------:R-:W-:Y:S05]  /*0ae0*/  EXIT ;  /* 0x000000000000794d */ /* 0x000fea0003800000 */
.L_x_6:
[----:B------:R-:W-:-:S00]  /*0af0*/  BRA `(.L_x_6) ;  /* 0xfffffffc00fc7947 */ /* 0x000fc0000383ffff */
[----:B------:R-:W-:-:S00]  /*0b00*/  NOP ;  /* 0x0000000000007918 */ /* 0x000fc00000000000 */
[----:B------:R-:W-:-:S00]  /*0b10*/  NOP ;  /* 0x0000000000007918 */ /* 0x000fc00000000000 */
[----:B------:R-:W-:-:S00]  /*0b20*/  NOP ;  /* 0x0000000000007918 */ /* 0x000fc00000000000 */
[----:B------:R-:W-:-:S00]  /*0b30*/  NOP ;  /* 0x0000000000007918 */ /* 0x000fc00000000000 */
[----:B------:R-:W-:-:S00]  /*0b40*/  NOP ;  /* 0x0000000000007918 */ /* 0x000fc00000000000 */
[----:B------:R-:W-:-:S00]  /*0b50*/  NOP ;  /* 0x0000000000007918 */ /* 0x000fc00000000000 */
[----:B------:R-:W-:-:S00]  /*0b60*/  NOP ;  /* 0x0000000000007918 */ /* 0x000fc00000000000 */
[----:B------:R-:W-:-:S00]  /*0b70*/  NOP ;  /* 0x0000000000007918 */ /* 0x000fc00000000000 */
.L_x_7:


//--------------------- .nv.shared.reserved.0     --------------------------
	.section	.nv.shared.reserved.0,"aw",@nobits
	.weak		__nv_reservedSMEM_offset_0_alias
	.size		__nv_reservedSMEM_offset_0_alias, 0, 64
	.other		__nv_reservedSMEM_offset_0_alias,@"STO_CUDA_RESERVED_SHARED STV_DEFAULT"
__nv_reservedSMEM_offset_0_alias:
	.zero		0
	.zero		64


//--------------------- .nv.constant0._Z13kernel_matmulPfS_S_iii --------------------------
	.section	.nv.constant0._Z13kernel_matmulPfS_S_iii,"a",@progbits
	.sectionflags	@""
	.align	4
.nv.constant0._Z13kernel_matmulPfS_S_iii:
	.zero		932


//--------------------- SYMBOLS --------------------------

	.type		.nv.reservedSmem.offset0,@object
	.size		.nv.reservedSmem.offset0,0x4
